//
// Generated by NVIDIA NVVM Compiler
//
// Compiler Build ID: CL-36424714
// Cuda compilation tools, release 13.0, V13.0.88
// Based on NVVM 20.0.0
//

.version 9.0
.target sm_100
.address_size 64


.entry _Z6ResizeI6uchar2EvyyPhS1_S1_iiiff(
	.param .u64 _Z6ResizeI6uchar2EvyyPhS1_S1_iiiff_param_0,
	.param .u64 _Z6ResizeI6uchar2EvyyPhS1_S1_iiiff_param_1,
	.param .u64 .ptr .align 1 _Z6ResizeI6uchar2EvyyPhS1_S1_iiiff_param_2,
	.param .u64 .ptr .align 1 _Z6ResizeI6uchar2EvyyPhS1_S1_iiiff_param_3,
	.param .u64 .ptr .align 1 _Z6ResizeI6uchar2EvyyPhS1_S1_iiiff_param_4,
	.param .u32 _Z6ResizeI6uchar2EvyyPhS1_S1_iiiff_param_5,
	.param .u32 _Z6ResizeI6uchar2EvyyPhS1_S1_iiiff_param_6,
	.param .u32 _Z6ResizeI6uchar2EvyyPhS1_S1_iiiff_param_7,
	.param .f32 _Z6ResizeI6uchar2EvyyPhS1_S1_iiiff_param_8,
	.param .f32 _Z6ResizeI6uchar2EvyyPhS1_S1_iiiff_param_9
)
{
	.reg .pred 	%p<4>;
	.reg .b32 	%r<18>;
	.reg .b32 	%f<22>;
	.reg .b64 	%rd<15>;

	ld.param.u64 	%rd1, [_Z6ResizeI6uchar2EvyyPhS1_S1_iiiff_param_0];
	ld.param.u64 	%rd2, [_Z6ResizeI6uchar2EvyyPhS1_S1_iiiff_param_1];
	ld.param.u64 	%rd3, [_Z6ResizeI6uchar2EvyyPhS1_S1_iiiff_param_2];
	ld.param.u64 	%rd4, [_Z6ResizeI6uchar2EvyyPhS1_S1_iiiff_param_3];
	ld.param.u64 	%rd5, [_Z6ResizeI6uchar2EvyyPhS1_S1_iiiff_param_4];
	ld.param.u32 	%r3, [_Z6ResizeI6uchar2EvyyPhS1_S1_iiiff_param_5];
	ld.param.u32 	%r4, [_Z6ResizeI6uchar2EvyyPhS1_S1_iiiff_param_6];
	ld.param.u32 	%r5, [_Z6ResizeI6uchar2EvyyPhS1_S1_iiiff_param_7];
	ld.param.f32 	%f1, [_Z6ResizeI6uchar2EvyyPhS1_S1_iiiff_param_8];
	ld.param.f32 	%f2, [_Z6ResizeI6uchar2EvyyPhS1_S1_iiiff_param_9];
	mov.u32 	%r7, %ctaid.x;
	mov.u32 	%r8, %ntid.x;
	mov.u32 	%r9, %tid.x;
	mad.lo.s32 	%r1, %r7, %r8, %r9;
	mov.u32 	%r10, %ctaid.y;
	mov.u32 	%r11, %ntid.y;
	mov.u32 	%r12, %tid.y;
	mad.lo.s32 	%r13, %r10, %r11, %r12;
	setp.ge.s32 	%p1, %r1, %r4;
	setp.ge.s32 	%p2, %r13, %r5;
	or.pred  	%p3, %p1, %p2;
	@%p3 bra 	$L__BB0_2;
	cvt.rn.f32.s32 	%f3, %r1;
	div.rn.f32 	%f4, %f3, %f1;
	cvt.rn.f32.u32 	%f5, %r13;
	div.rn.f32 	%f6, %f5, %f2;
	tex.2d.v4.f32.f32 	{%f7, %f8, %f9, %f10}, [%rd1, {%f4, %f6}];
	add.f32 	%f11, %f1, %f1;
	div.rn.f32 	%f12, %f3, %f11;
	add.f32 	%f13, %f2, %f2;
	div.rn.f32 	%f14, %f5, %f13;
	tex.2d.v4.f32.f32 	{%f15, %f16, %f17, %f18}, [%rd2, {%f12, %f14}];
	cvta.to.global.u64 	%rd6, %rd3;
	cvta.to.global.u64 	%rd7, %rd4;
	cvta.to.global.u64 	%rd8, %rd5;
	mul.f32 	%f19, %f7, 0f43800000;
	cvt.rzi.u32.f32 	%r14, %f19;
	mul.lo.s32 	%r15, %r3, %r13;
	cvt.s64.s32 	%rd9, %r15;
	cvt.s64.s32 	%rd10, %r1;
	add.s64 	%rd11, %rd9, %rd10;
	add.s64 	%rd12, %rd6, %rd11;
	st.global.u8 	[%rd12], %r14;
	mul.f32 	%f20, %f15, 0f43800000;
	cvt.rzi.u32.f32 	%r16, %f20;
	add.s64 	%rd13, %rd7, %rd11;
	st.global.u8 	[%rd13], %r16;
	mul.f32 	%f21, %f16, 0f43800000;
	cvt.rzi.u32.f32 	%r17, %f21;
	add.s64 	%rd14, %rd8, %rd11;
	st.global.u8 	[%rd14], %r17;
$L__BB0_2:
	ret;

}


// ===== COMPILED SASS (sm_100) =====

	.target	sm_100

	.elftype	@"ET_EXEC"


//--------------------- .note.nv.tkinfo           --------------------------
	.section	.note.nv.tkinfo,"",@"SHT_NOTE"
	.sectionflags	@"SHF_NOTE_NV_TKINFO"
	.tkinfo
        /*0018*/ 	.word	0x00000002
        /*0030*/ 	.string	""
        /*0030*/ 	.string	"ptxas"
        /*0030*/ 	.string	"Cuda compilation tools, release 13.0, V13.0.88"
        /*0030*/ 	.string	"Build cuda_13.0.r13.0/compiler.36424714_0"
        /*0030*/ 	.string	"-arch sm_100 -m 64 "



//--------------------- .note.nv.cuinfo           --------------------------
	.section	.note.nv.cuinfo,"",@"SHT_NOTE"
	.sectionflags	@"SHF_NOTE_NV_CUINFO"
        /*0018*/ 	.short	0x0002
        /*001a*/ 	.short	0x0064
        /*001c*/ 	.short	0x0082
	.zero		2


//--------------------- .nv.info                  --------------------------
	.section	.nv.info,"",@"SHT_CUDA_INFO"
	.align	4


	//----- nvinfo : EIATTR_REGCOUNT
	.align		4
        /*0000*/ 	.byte	0x04, 0x2f
        /*0002*/ 	.short	(.L_1 - .L_0)
	.align		4
.L_0:
        /*0004*/ 	.word	index@(_Z6ResizeI6uchar2EvyyPhS1_S1_iiiff)
        /*0008*/ 	.word	0x00000015


	//----- nvinfo : EIATTR_FRAME_SIZE
	.align		4
.L_1:
        /*000c*/ 	.byte	0x04, 0x11
        /*000e*/ 	.short	(.L_3 - .L_2)
	.align		4
.L_2:
        /*0010*/ 	.word	index@($__internal_0_$__cuda_sm3x_div_rn_noftz_f32_slowpath)
        /*0014*/ 	.word	0x00000000


	//----- nvinfo : EIATTR_FRAME_SIZE
	.align		4
.L_3:
        /*0018*/ 	.byte	0x04, 0x11
        /*001a*/ 	.short	(.L_5 - .L_4)
	.align		4
.L_4:
        /*001c*/ 	.word	index@(_Z6ResizeI6uchar2EvyyPhS1_S1_iiiff)
        /*0020*/ 	.word	0x00000000


	//----- nvinfo : EIATTR_MIN_STACK_SIZE
	.align		4
.L_5:
        /*0024*/ 	.byte	0x04, 0x12
        /*0026*/ 	.short	(.L_7 - .L_6)
	.align		4
.L_6:
        /*0028*/ 	.word	index@(_Z6ResizeI6uchar2EvyyPhS1_S1_iiiff)
        /*002c*/ 	.word	0x00000000
.L_7:


//--------------------- .nv.compat                --------------------------
	.section	.nv.compat,"",@"SHT_CUDA_COMPAT_INFO"
	.align	4
        /*0000*/ 	.byte	0x02, 0x09, 0x00, 0x00, 0x02, 0x02, 0x02, 0x00, 0x02, 0x05, 0x05, 0x00, 0x03, 0x07, 0x01, 0x01
        /*0010*/ 	.byte	0x02, 0x03, 0x00, 0x00, 0x02, 0x06, 0x01, 0x00, 0x04, 0x0b, 0x08, 0x00, 0x01, 0x00, 0x00, 0x00
        /*0020*/ 	.byte	0x00, 0x00, 0x00, 0x00


//--------------------- .nv.info._Z6ResizeI6uchar2EvyyPhS1_S1_iiiff --------------------------
	.section	.nv.info._Z6ResizeI6uchar2EvyyPhS1_S1_iiiff,"",@"SHT_CUDA_INFO"
	.sectionflags	@""
	.align	4


	//----- nvinfo : EIATTR_CUDA_API_VERSION
	.align		4
        /*0000*/ 	.byte	0x04, 0x37
        /*0002*/ 	.short	(.L_9 - .L_8)
.L_8:
        /*0004*/ 	.word	0x00000082


	//----- nvinfo : EIATTR_KPARAM_INFO
	.align		4
.L_9:
        /*0008*/ 	.byte	0x04, 0x17
        /*000a*/ 	.short	(.L_11 - .L_10)
.L_10:
        /*000c*/ 	.word	0x00000000
        /*0010*/ 	.short	0x0009
        /*0012*/ 	.short	0x0038
        /*0014*/ 	.byte	0x00, 0xf0, 0x11, 0x00


	//----- nvinfo : EIATTR_KPARAM_INFO
	.align		4
.L_11:
        /*0018*/ 	.byte	0x04, 0x17
        /*001a*/ 	.short	(.L_13 - .L_12)
.L_12:
        /*001c*/ 	.word	0x00000000
        /*0020*/ 	.short	0x0008
        /*0022*/ 	.short	0x0034
        /*0024*/ 	.byte	0x00, 0xf0, 0x11, 0x00


	//----- nvinfo : EIATTR_KPARAM_INFO
	.align		4
.L_13:
        /*0028*/ 	.byte	0x04, 0x17
        /*002a*/ 	.short	(.L_15 - .L_14)
.L_14:
        /*002c*/ 	.word	0x00000000
        /*0030*/ 	.short	0x0007
        /*0032*/ 	.short	0x0030
        /*0034*/ 	.byte	0x00, 0xf0, 0x11, 0x00


	//----- nvinfo : EIATTR_KPARAM_INFO
	.align		4
.L_15:
        /*0038*/ 	.byte	0x04, 0x17
        /*003a*/ 	.short	(.L_17 - .L_16)
.L_16:
        /*003c*/ 	.word	0x00000000
        /*0040*/ 	.short	0x0006
        /*0042*/ 	.short	0x002c
        /*0044*/ 	.byte	0x00, 0xf0, 0x11, 0x00


	//----- nvinfo : EIATTR_KPARAM_INFO
	.align		4
.L_17:
        /*0048*/ 	.byte	0x04, 0x17
        /*004a*/ 	.short	(.L_19 - .L_18)
.L_18:
        /*004c*/ 	.word	0x00000000
        /*0050*/ 	.short	0x0005
        /*0052*/ 	.short	0x0028
        /*0054*/ 	.byte	0x00, 0xf0, 0x11, 0x00


	//----- nvinfo : EIATTR_KPARAM_INFO
	.align		4
.L_19:
        /*0058*/ 	.byte	0x04, 0x17
        /*005a*/ 	.short	(.L_21 - .L_20)
.L_20:
        /*005c*/ 	.word	0x00000000
        /*0060*/ 	.short	0x0004
        /*0062*/ 	.short	0x0020
        /*0064*/ 	.byte	0x00, 0xf5, 0x21, 0x00


	//----- nvinfo : EIATTR_KPARAM_INFO
	.align		4
.L_21:
        /*0068*/ 	.byte	0x04, 0x17
        /*006a*/ 	.short	(.L_23 - .L_22)
.L_22:
        /*006c*/ 	.word	0x00000000
        /*0070*/ 	.short	0x0003
        /*0072*/ 	.short	0x0018
        /*0074*/ 	.byte	0x00, 0xf5, 0x21, 0x00


	//----- nvinfo : EIATTR_KPARAM_INFO
	.align		4
.L_23:
        /*0078*/ 	.byte	0x04, 0x17
        /*007a*/ 	.short	(.L_25 - .L_24)
.L_24:
        /*007c*/ 	.word	0x00000000
        /*0080*/ 	.short	0x0002
        /*0082*/ 	.short	0x0010
        /*0084*/ 	.byte	0x00, 0xf5, 0x21, 0x00


	//----- nvinfo : EIATTR_KPARAM_INFO
	.align		4
.L_25:
        /*0088*/ 	.byte	0x04, 0x17
        /*008a*/ 	.short	(.L_27 - .L_26)
.L_26:
        /*008c*/ 	.word	0x00000000
        /*0090*/ 	.short	0x0001
        /*0092*/ 	.short	0x0008
        /*0094*/ 	.byte	0x00, 0xf0, 0x21, 0x00


	//----- nvinfo : EIATTR_KPARAM_INFO
	.align		4
.L_27:
        /*0098*/ 	.byte	0x04, 0x17
        /*009a*/ 	.short	(.L_29 - .L_28)
.L_28:
        /*009c*/ 	.word	0x00000000
        /*00a0*/ 	.short	0x0000
        /*00a2*/ 	.short	0x0000
        /*00a4*/ 	.byte	0x00, 0xf0, 0x21, 0x00


	//----- nvinfo : EIATTR_SPARSE_MMA_MASK
	.align		4
.L_29:
        /*00a8*/ 	.byte	0x03, 0x50
        /*00aa*/ 	.short	0x0000


	//----- nvinfo : EIATTR_MAXREG_COUNT
	.align		4
        /*00ac*/ 	.byte	0x03, 0x1b
        /*00ae*/ 	.short	0x00ff


	//----- nvinfo : EIATTR_MERCURY_ISA_VERSION
	.align		4
        /*00b0*/ 	.byte	0x03, 0x5f
        /*00b2*/ 	.short	0x0101


	//----- nvinfo : EIATTR_VRC_CTA_INIT_COUNT
	.align		4
        /*00b4*/ 	.byte	0x02, 0x4a
	.zero		1
	.zero		1


	//----- nvinfo : EIATTR_EXIT_INSTR_OFFSETS
	.align		4
        /*00b8*/ 	.byte	0x04, 0x1c
        /*00ba*/ 	.short	(.L_31 - .L_30)


	//   ....[0]....
.L_30:
        /*00bc*/ 	.word	0x000000d0


	//   ....[1]....
        /*00c0*/ 	.word	0x00000720


	//----- nvinfo : EIATTR_CRS_STACK_SIZE
	.align		4
.L_31:
        /*00c4*/ 	.byte	0x04, 0x1e
        /*00c6*/ 	.short	(.L_33 - .L_32)
.L_32:
        /*00c8*/ 	.word	0x00000000


	//----- nvinfo : EIATTR_CBANK_PARAM_SIZE
	.align		4
.L_33:
        /*00cc*/ 	.byte	0x03, 0x19
        /*00ce*/ 	.short	0x003c


	//----- nvinfo : EIATTR_PARAM_CBANK
	.align		4
        /*00d0*/ 	.byte	0x04, 0x0a
        /*00d2*/ 	.short	(.L_35 - .L_34)
	.align		4
.L_34:
        /*00d4*/ 	.word	index@(.nv.constant0._Z6ResizeI6uchar2EvyyPhS1_S1_iiiff)
        /*00d8*/ 	.short	0x0380
        /*00da*/ 	.short	0x003c


	//----- nvinfo : EIATTR_SW_WAR
	.align		4
.L_35:
        /*00dc*/ 	.byte	0x04, 0x36
        /*00de*/ 	.short	(.L_37 - .L_36)
.L_36:
        /*00e0*/ 	.word	0x00000008
.L_37:


//--------------------- .nv.callgraph             --------------------------
	.section	.nv.callgraph,"",@"SHT_CUDA_CALLGRAPH"
	.align	4
	.sectionentsize	8
	.align		4
        /*0000*/ 	.word	0x00000000
	.align		4
        /*0004*/ 	.word	0xffffffff
	.align		4
        /*0008*/ 	.word	0x00000000
	.align		4
        /*000c*/ 	.word	0xfffffffe
	.align		4
        /*0010*/ 	.word	0x00000000
	.align		4
        /*0014*/ 	.word	0xfffffffd
	.align		4
        /*0018*/ 	.word	0x00000000
	.align		4
        /*001c*/ 	.word	0xfffffffc


//--------------------- .text._Z6ResizeI6uchar2EvyyPhS1_S1_iiiff --------------------------
	.section	.text._Z6ResizeI6uchar2EvyyPhS1_S1_iiiff,"ax",@progbits
	.align	128
.text._Z6ResizeI6uchar2EvyyPhS1_S1_iiiff:
        .type           _Z6ResizeI6uchar2EvyyPhS1_S1_iiiff,@function
        .size           _Z6ResizeI6uchar2EvyyPhS1_S1_iiiff,(.L_x_20 - _Z6ResizeI6uchar2EvyyPhS1_S1_iiiff)
        .other          _Z6ResizeI6uchar2EvyyPhS1_S1_iiiff,@"STO_CUDA_ENTRY STV_DEFAULT"
_Z6ResizeI6uchar2EvyyPhS1_S1_iiiff:
[----:B------:R-:W-:Y:S01]  /*0000*/  LDC R1, c[0x0][0x37c] ;  /* 0x0000df00ff017b82 */ /* 0x000fe20000000800 */
[----:B------:R-:W0:Y:S07]  /*0010*/  S2R R0, SR_TID.Y ;  /* 0x0000000000007919 */ /* 0x000e2e0000002200 */
[----:B------:R-:W1:Y:S01]  /*0020*/  LDC R10, c[0x0][0x360] ;  /* 0x0000d800ff0a7b82 */ /* 0x000e620000000800 */
[----:B------:R-:W2:Y:S01]  /*0030*/  LDCU UR6, c[0x0][0x3b0] ;  /* 0x00007600ff0677ac */ /* 0x000ea20008000800 */
[----:B------:R-:W1:Y:S01]  /*0040*/  S2R R3, SR_TID.X ;  /* 0x0000000000037919 */ /* 0x000e620000002100 */
[----:B------:R-:W3:Y:S05]  /*0050*/  LDCU UR7, c[0x0][0x3ac] ;  /* 0x00007580ff0777ac */ /* 0x000eea0008000800 */
[----:B------:R-:W0:Y:S08]  /*0060*/  S2UR UR5, SR_CTAID.Y ;  /* 0x00000000000579c3 */ /* 0x000e300000002600 */
[----:B------:R-:W0:Y:S08]  /*0070*/  LDC R5, c[0x0][0x364] ;  /* 0x0000d900ff057b82 */ /* 0x000e300000000800 */
[----:B------:R-:W1:Y:S01]  /*0080*/  S2UR UR4, SR_CTAID.X ;  /* 0x00000000000479c3 */ /* 0x000e620000002500 */
[----:B0-----:R-:W-:-:S05]  /*0090*/  IMAD R5, R5, UR5, R0 ;  /* 0x0000000505057c24 */ /* 0x001fca000f8e0200 */
[----:B--2---:R-:W-:Y:S01]  /*00a0*/  ISETP.GE.AND P0, PT, R5, UR6, PT ;  /* 0x0000000605007c0c */ /* 0x004fe2000bf06270 */
[----:B-1----:R-:W-:-:S05]  /*00b0*/  IMAD R10, R10, UR4, R3 ;  /* 0x000000040a0a7c24 */ /* 0x002fca000f8e0203 */
[----:B---3--:R-:W-:-:S13]  /*00c0*/  ISETP.GE.OR P0, PT, R10, UR7, P0 ;  /* 0x000000070a007c0c */ /* 0x008fda0008706670 */
[----:B------:R-:W-:Y:S05]  /*00d0*/  @P0 EXIT ;  /* 0x000000000000094d */ /* 0x000fea0003800000 */
[----:B------:R-:W0:Y:S01]  /*00e0*/  LDC R7, c[0x0][0x3b4] ;  /* 0x0000ed00ff077b82 */ /* 0x000e220000000800 */
[----:B------:R-:W-:Y:S01]  /*00f0*/  I2FP.F32.S32 R0, R10 ;  /* 0x0000000a00007245 */ /* 0x000fe20000201400 */
[----:B------:R-:W-:Y:S01]  /*0100*/  BSSY.RECONVERGENT B0, `(.L_x_0) ;  /* 0x000000f000007945 */ /* 0x000fe20003800200 */
[----:B0-----:R-:W0:Y:S08]  /*0110*/  MUFU.RCP R2, R7 ;  /* 0x0000000700027308 */ /* 0x001e300000001000 */
[----:B------:R-:W1:Y:S01]  /*0120*/  FCHK P0, R0, R7 ;  /* 0x0000000700007302 */ /* 0x000e620000000000 */
[----:B0-----:R-:W-:-:S04]  /*0130*/  FFMA R3, R2, -R7, 1 ;  /* 0x3f80000002037423 */ /* 0x001fc80000000807 */
[----:B------:R-:W-:-:S04]  /*0140*/  FFMA R3, R2, R3, R2 ;  /* 0x0000000302037223 */ /* 0x000fc80000000002 */
[----:B------:R-:W-:-:S04]  /*0150*/  FFMA R6, R0, R3, RZ ;  /* 0x0000000300067223 */ /* 0x000fc800000000ff */
[----:B------:R-:W-:-:S04]  /*0160*/  FFMA R2, R6, -R7, R0 ;  /* 0x8000000706027223 */ /* 0x000fc80000000000 */
[----:B------:R-:W-:Y:S01]  /*0170*/  FFMA R6, R3, R2, R6 ;  /* 0x0000000203067223 */ /* 0x000fe20000000006 */
[----:B-1----:R-:W-:Y:S06]  /*0180*/  @!P0 BRA `(.L_x_1) ;  /* 0x0000000000188947 */ /* 0x002fec0003800000 */
[----:B------:R-:W0:Y:S01]  /*0190*/  LDCU UR4, c[0x0][0x3b4] ;  /* 0x00007680ff0477ac */ /* 0x000e220008000800 */
[----:B------:R-:W-:Y:S01]  /*01a0*/  IMAD.MOV.U32 R3, RZ, RZ, R0 ;  /* 0x000000ffff037224 */ /* 0x000fe200078e0000 */
[----:B------:R-:W-:Y:S01]  /*01b0*/  MOV R12, 0x1e0 ;  /* 0x000001e0000c7802 */ /* 0x000fe20000000f00 */
[----:B0-----:R-:W-:-:S07]  /*01c0*/  IMAD.U32 R4, RZ, RZ, UR4 ;  /* 0x00000004ff047e24 */ /* 0x001fce000f8e00ff */
[----:B------:R-:W-:Y:S05]  /*01d0*/  CALL.REL.NOINC `($__internal_0_$__cuda_sm3x_div_rn_noftz_f32_slowpath) ;  /* 0x0000000400547944 */ /* 0x000fea0003c00000 */
[----:B------:R-:W-:-:S07]  /*01e0*/  IMAD.MOV.U32 R6, RZ, RZ, R3 ;  /* 0x000000ffff067224 */ /* 0x000fce00078e0003 */
.L_x_1:
[----:B------:R-:W-:Y:S05]  /*01f0*/  BSYNC.RECONVERGENT B0 ;  /* 0x0000000000007941 */ /* 0x000fea0003800200 */
.L_x_0:
[----:B------:R-:W0:Y:S01]  /*0200*/  LDC R8, c[0x0][0x3b8] ;  /* 0x0000ee00ff087b82 */ /* 0x000e220000000800 */
[----:B------:R-:W-:Y:S01]  /*0210*/  I2FP.F32.U32 R2, R5 ;  /* 0x0000000500027245 */ /* 0x000fe20000201000 */
        /* <DEDUP_REMOVED lines=15> */
.L_x_3:
[----:B------:R-:W-:Y:S05]  /*0310*/  BSYNC.RECONVERGENT B0 ;  /* 0x0000000000007941 */ /* 0x000fea0003800200 */
.L_x_2:
[----:B------:R-:W0:Y:S01]  /*0320*/  LDCU UR4, c[0x0][0x380] ;  /* 0x00007000ff0477ac */ /* 0x000e220008000800 */
[----:B------:R-:W-:Y:S01]  /*0330*/  IMAD.MOV.U32 R11, RZ, RZ, -0x3e000000 ;  /* 0xc2000000ff0b7424 */ /* 0x000fe200078e00ff */
[----:B------:R-:W-:-:S03]  /*0340*/  UMOV UR5, URZ ;  /* 0x000000ff00057c82 */ /* 0x000fc60008000000 */
[----:B0-----:R0:W5:Y:S01]  /*0350*/  TEX.LL RZ, R6, R6, R11, UR4, 2D, 0x1 ;  /* 0x28ff040b06067f60 */ /* 0x00116200089e01ff */
[----:B------:R-:W1:Y:S01]  /*0360*/  LDC R4, c[0x0][0x3b4] ;  /* 0x0000ed00ff047b82 */ /* 0x000e620000000800 */
[----:B------:R-:W-:Y:S01]  /*0370*/  BSSY.RECONVERGENT B0, `(.L_x_4) ;  /* 0x000000e000007945 */ /* 0x000fe20003800200 */
[----:B-1----:R-:W-:-:S04]  /*0380*/  FADD R4, R4, R4 ;  /* 0x0000000404047221 */ /* 0x002fc80000000000 */
[----:B------:R-:W1:Y:S08]  /*0390*/  MUFU.RCP R3, R4 ;  /* 0x0000000400037308 */ /* 0x000e700000001000 */
[----:B------:R-:W2:Y:S01]  /*03a0*/  FCHK P0, R0, R4 ;  /* 0x0000000400007302 */ /* 0x000ea20000000000 */
[----:B-1----:R-:W-:-:S04]  /*03b0*/  FFMA R8, -R4, R3, 1 ;  /* 0x3f80000004087423 */ /* 0x002fc80000000103 */
[----:B------:R-:W-:-:S04]  /*03c0*/  FFMA R3, R3, R8, R3 ;  /* 0x0000000803037223 */ /* 0x000fc80000000003 */
[----:B------:R-:W-:-:S04]  /*03d0*/  FFMA R8, R0, R3, RZ ;  /* 0x0000000300087223 */ /* 0x000fc800000000ff */
[----:B------:R-:W-:-:S04]  /*03e0*/  FFMA R9, -R4, R8, R0 ;  /* 0x0000000804097223 */ /* 0x000fc80000000100 */
[----:B------:R-:W-:Y:S01]  /*03f0*/  FFMA R8, R3, R9, R8 ;  /* 0x0000000903087223 */ /* 0x000fe20000000008 */
[----:B0-2---:R-:W-:Y:S06]  /*0400*/  @!P0 BRA `(.L_x_5) ;  /* 0x0000000000108947 */ /* 0x005fec0003800000 */
[----:B------:R-:W-:Y:S02]  /*0410*/  MOV R3, R0 ;  /* 0x0000000000037202 */ /* 0x000fe40000000f00 */
[----:B------:R-:W-:-:S07]  /*0420*/  MOV R12, 0x440 ;  /* 0x00000440000c7802 */ /* 0x000fce0000000f00 */
[----:B-----5:R-:W-:Y:S05]  /*0430*/  CALL.REL.NOINC `($__internal_0_$__cuda_sm3x_div_rn_noftz_f32_slowpath) ;  /* 0x0000000000bc7944 */ /* 0x020fea0003c00000 */
[----:B------:R-:W-:-:S07]  /*0440*/  IMAD.MOV.U32 R8, RZ, RZ, R3 ;  /* 0x000000ffff087224 */ /* 0x000fce00078e0003 */
.L_x_5:
[----:B------:R-:W-:Y:S05]  /*0450*/  BSYNC.RECONVERGENT B0 ;  /* 0x0000000000007941 */ /* 0x000fea0003800200 */
.L_x_4:
[----:B------:R-:W0:Y:S01]  /*0460*/  LDC R4, c[0x0][0x3b8] ;  /* 0x0000ee00ff047b82 */ /* 0x000e220000000800 */
[----:B------:R-:W1:Y:S01]  /*0470*/  LDCU.64 UR6, c[0x0][0x358] ;  /* 0x00006b00ff0677ac */ /* 0x000e620008000a00 */
[----:B------:R-:W-:Y:S01]  /*0480*/  BSSY.RECONVERGENT B0, `(.L_x_6) ;  /* 0x000000e000007945 */ /* 0x000fe20003800200 */
[----:B0-----:R-:W-:-:S04]  /*0490*/  FADD R4, R4, R4 ;  /* 0x0000000404047221 */ /* 0x001fc80000000000 */
[----:B------:R-:W0:Y:S08]  /*04a0*/  MUFU.RCP R3, R4 ;  /* 0x0000000400037308 */ /* 0x000e300000001000 */
[----:B------:R-:W2:Y:S01]  /*04b0*/  FCHK P0, R2, R4 ;  /* 0x0000000402007302 */ /* 0x000ea20000000000 */
[----:B0-----:R-:W-:-:S04]  /*04c0*/  FFMA R0, -R4, R3, 1 ;  /* 0x3f80000004007423 */ /* 0x001fc80000000103 */
[----:B------:R-:W-:-:S04]  /*04d0*/  FFMA R3, R3, R0, R3 ;  /* 0x0000000003037223 */ /* 0x000fc80000000003 */
[----:B------:R-:W-:-:S04]  /*04e0*/  FFMA R0, R2, R3, RZ ;  /* 0x0000000302007223 */ /* 0x000fc800000000ff */
[----:B------:R-:W-:-:S04]  /*04f0*/  FFMA R9, -R4, R0, R2 ;  /* 0x0000000004097223 */ /* 0x000fc80000000102 */
[----:B------:R-:W-:Y:S01]  /*0500*/  FFMA R9, R3, R9, R0 ;  /* 0x0000000903097223 */ /* 0x000fe20000000000 */
[----:B-12---:R-:W-:Y:S06]  /*0510*/  @!P0 BRA `(.L_x_7) ;  /* 0x0000000000108947 */ /* 0x006fec0003800000 */
[----:B------:R-:W-:Y:S01]  /*0520*/  IMAD.MOV.U32 R3, RZ, RZ, R2 ;  /* 0x000000ffff037224 */ /* 0x000fe200078e0002 */
[----:B------:R-:W-:-:S07]  /*0530*/  MOV R12, 0x550 ;  /* 0x00000550000c7802 */ /* 0x000fce0000000f00 */
[----:B-----5:R-:W-:Y:S05]  /*0540*/  CALL.REL.NOINC `($__internal_0_$__cuda_sm3x_div_rn_noftz_f32_slowpath) ;  /* 0x0000000000787944 */ /* 0x020fea0003c00000 */
[----:B------:R-:W-:-:S07]  /*0550*/  IMAD.MOV.U32 R9, RZ, RZ, R3 ;  /* 0x000000ffff097224 */ /* 0x000fce00078e0003 */
.L_x_7:
[----:B------:R-:W-:Y:S05]  /*0560*/  BSYNC.RECONVERGENT B0 ;  /* 0x0000000000007941 */ /* 0x000fea0003800200 */
.L_x_6:
[----:B------:R-:W0:Y:S01]  /*0570*/  LDCU UR4, c[0x0][0x388] ;  /* 0x00007100ff0477ac */ /* 0x000e220008000800 */
[----:B------:R-:W-:Y:S01]  /*0580*/  IMAD.MOV.U32 R4, RZ, RZ, -0x3e000000 ;  /* 0xc2000000ff047424 */ /* 0x000fe200078e00ff */
[----:B------:R-:W-:-:S03]  /*0590*/  UMOV UR5, URZ ;  /* 0x000000ff00057c82 */ /* 0x000fc60008000000 */
[----:B0-----:R0:W5:Y:S01]  /*05a0*/  TEX.LL RZ, R8, R8, R4, UR4, 2D, 0x3 ;  /* 0x28ff040408087f60 */ /* 0x00116200089e03ff */
[----:B------:R-:W1:Y:S01]  /*05b0*/  LDCU.128 UR8, c[0x0][0x390] ;  /* 0x00007200ff0877ac */ /* 0x000e620008000c00 */
[----:B------:R-:W-:-:S04]  /*05c0*/  DEPBAR.LE SB5, 0x1 ;  /* 0x0000d0400000791a */ /* 0x000fc80000000000 */
[----:B------:R-:W-:Y:S01]  /*05d0*/  FMUL R6, R6, 256 ;  /* 0x4380000006067820 */ /* 0x000fe20000400000 */
[----:B------:R-:W-:-:S03]  /*05e0*/  SHF.R.S32.HI R0, RZ, 0x1f, R10 ;  /* 0x0000001fff007819 */ /* 0x000fc6000001140a */
[----:B------:R2:W3:Y:S01]  /*05f0*/  F2I.U32.TRUNC.NTZ R11, R6 ;  /* 0x00000006000b7305 */ /* 0x0004e2000020f000 */
[----:B0-----:R-:W0:Y:S02]  /*0600*/  LDCU UR4, c[0x0][0x3a8] ;  /* 0x00007500ff0477ac */ /* 0x001e240008000800 */
[----:B0-----:R-:W-:Y:S01]  /*0610*/  IMAD R5, R5, UR4, RZ ;  /* 0x0000000405057c24 */ /* 0x001fe2000f8e02ff */
[----:B------:R-:W2:Y:S04]  /*0620*/  LDCU.64 UR4, c[0x0][0x3a0] ;  /* 0x00007400ff0477ac */ /* 0x000ea80008000a00 */
[----:B------:R-:W-:-:S04]  /*0630*/  IADD3 R7, P0, PT, R10, R5, RZ ;  /* 0x000000050a077210 */ /* 0x000fc80007f1e0ff */
[----:B------:R-:W-:Y:S02]  /*0640*/  LEA.HI.X.SX32 R0, R5, R0, 0x1, P0 ;  /* 0x0000000005007211 */ /* 0x000fe400000f0eff */
[----:B-1----:R-:W-:-:S04]  /*0650*/  IADD3 R2, P0, PT, R7, UR8, RZ ;  /* 0x0000000807027c10 */ /* 0x002fc8000ff1e0ff */
[C---:B------:R-:W-:Y:S02]  /*0660*/  IADD3.X R3, PT, PT, R0.reuse, UR9, RZ, P0, !PT ;  /* 0x0000000900037c10 */ /* 0x040fe400087fe4ff */
[C---:B------:R-:W-:Y:S02]  /*0670*/  IADD3 R4, P0, PT, R7.reuse, UR10, RZ ;  /* 0x0000000a07047c10 */ /* 0x040fe4000ff1e0ff */
[----:B--2---:R-:W-:Y:S01]  /*0680*/  IADD3 R6, P1, PT, R7, UR4, RZ ;  /* 0x0000000407067c10 */ /* 0x004fe2000ff3e0ff */
[----:B---3--:R-:W-:Y:S01]  /*0690*/  STG.E.U8 desc[UR6][R2.64], R11 ;  /* 0x0000000b02007986 */ /* 0x008fe2000c101106 */
[C---:B------:R-:W-:Y:S02]  /*06a0*/  IADD3.X R5, PT, PT, R0.reuse, UR11, RZ, P0, !PT ;  /* 0x0000000b00057c10 */ /* 0x040fe400087fe4ff */
[----:B------:R-:W-:Y:S01]  /*06b0*/  IADD3.X R7, PT, PT, R0, UR5, RZ, P1, !PT ;  /* 0x0000000500077c10 */ /* 0x000fe20008ffe4ff */
[----:B-----5:R-:W-:Y:S01]  /*06c0*/  FMUL R9, R9, 256 ;  /* 0x4380000009097820 */ /* 0x020fe20000400000 */
[----:B------:R-:W-:-:S04]  /*06d0*/  FMUL R8, R8, 256 ;  /* 0x4380000008087820 */ /* 0x000fc80000400000 */
[----:B------:R-:W0:Y:S08]  /*06e0*/  F2I.U32.TRUNC.NTZ R13, R8 ;  /* 0x00000008000d7305 */ /* 0x000e30000020f000 */
[----:B------:R-:W1:Y:S01]  /*06f0*/  F2I.U32.TRUNC.NTZ R9, R9 ;  /* 0x0000000900097305 */ /* 0x000e62000020f000 */
[----:B0-----:R-:W-:Y:S04]  /*0700*/  STG.E.U8 desc[UR6][R4.64], R13 ;  /* 0x0000000d04007986 */ /* 0x001fe8000c101106 */
[----:B-1----:R-:W-:Y:S01]  /*0710*/  STG.E.U8 desc[UR6][R6.64], R9 ;  /* 0x0000000906007986 */ /* 0x002fe2000c101106 */
[----:B------:R-:W-:Y:S05]  /*0720*/  EXIT ;  /* 0x000000000000794d */ /* 0x000fea0003800000 */
        .weak           $__internal_0_$__cuda_sm3x_div_rn_noftz_f32_slowpath
        .type           $__internal_0_$__cuda_sm3x_div_rn_noftz_f32_slowpath,@function
        .size           $__internal_0_$__cuda_sm3x_div_rn_noftz_f32_slowpath,(.L_x_20 - $__internal_0_$__cuda_sm3x_div_rn_noftz_f32_slowpath)
$__internal_0_$__cuda_sm3x_div_rn_noftz_f32_slowpath:
[----:B------:R-:W-:Y:S01]  /*0730*/  SHF.R.U32.HI R9, RZ, 0x17, R4 ;  /* 0x00000017ff097819 */ /* 0x000fe20000011604 */
[----:B------:R-:W-:Y:S01]  /*0740*/  BSSY.RECONVERGENT B1, `(.L_x_8) ;  /* 0x0000062000017945 */ /* 0x000fe20003800200 */
[----:B------:R-:W-:Y:S02]  /*0750*/  SHF.R.U32.HI R7, RZ, 0x17, R3 ;  /* 0x00000017ff077819 */ /* 0x000fe40000011603 */
[----:B------:R-:W-:Y:S02]  /*0760*/  LOP3.LUT R9, R9, 0xff, RZ, 0xc0, !PT ;  /* 0x000000ff09097812 */ /* 0x000fe400078ec0ff */
[----:B------:R-:W-:-:S03]  /*0770*/  LOP3.LUT R15, R7, 0xff, RZ, 0xc0, !PT ;  /* 0x000000ff070f7812 */ /* 0x000fc600078ec0ff */
[----:B------:R-:W-:Y:S01]  /*0780*/  VIADD R13, R9, 0xffffffff ;  /* 0xffffffff090d7836 */ /* 0x000fe20000000000 */
[----:B------:R-:W-:-:S04]  /*0790*/  IADD3 R11, PT, PT, R15, -0x1, RZ ;  /* 0xffffffff0f0b7810 */ /* 0x000fc80007ffe0ff */
[----:B------:R-:W-:-:S04]  /*07a0*/  ISETP.GT.U32.AND P0, PT, R13, 0xfd, PT ;  /* 0x000000fd0d00780c */ /* 0x000fc80003f04070 */
[----:B------:R-:W-:-:S13]  /*07b0*/  ISETP.GT.U32.OR P0, PT, R11, 0xfd, P0 ;  /* 0x000000fd0b00780c */ /* 0x000fda0000704470 */
[----:B------:R-:W-:Y:S01]  /*07c0*/  @!P0 IMAD.MOV.U32 R7, RZ, RZ, RZ ;  /* 0x000000ffff078224 */ /* 0x000fe200078e00ff */
[----:B------:R-:W-:Y:S06]  /*07d0*/  @!P0 BRA `(.L_x_9) ;  /* 0x00000000005c8947 */ /* 0x000fec0003800000 */
[----:B------:R-:W-:Y:S02]  /*07e0*/  FSETP.GTU.FTZ.AND P0, PT, |R3|, +INF , PT ;  /* 0x7f8000000300780b */ /* 0x000fe40003f1c200 */
[----:B------:R-:W-:-:S04]  /*07f0*/  FSETP.GTU.FTZ.AND P1, PT, |R4|, +INF , PT ;  /* 0x7f8000000400780b */ /* 0x000fc80003f3c200 */
[----:B------:R-:W-:-:S13]  /*0800*/  PLOP3.LUT P0, PT, P0, P1, PT, 0xf8, 0x8f ;  /* 0x00000000008f781c */ /* 0x000fda0000703f70 */
[----:B------:R-:W-:Y:S05]  /*0810*/  @P0 BRA `(.L_x_10) ;  /* 0x00000004004c0947 */ /* 0x000fea0003800000 */
[----:B------:R-:W-:-:S13]  /*0820*/  LOP3.LUT P0, RZ, R4, 0x7fffffff, R3, 0xc8, !PT ;  /* 0x7fffffff04ff7812 */ /* 0x000fda000780c803 */
[----:B------:R-:W-:Y:S05]  /*0830*/  @!P0 BRA `(.L_x_11) ;  /* 0x00000004003c8947 */ /* 0x000fea0003800000 */
[C---:B------:R-:W-:Y:S02]  /*0840*/  FSETP.NEU.FTZ.AND P2, PT, |R3|.reuse, +INF , PT ;  /* 0x7f8000000300780b */ /* 0x040fe40003f5d200 */
[----:B------:R-:W-:Y:S02]  /*0850*/  FSETP.NEU.FTZ.AND P1, PT, |R4|, +INF , PT ;  /* 0x7f8000000400780b */ /* 0x000fe40003f3d200 */
[----:B------:R-:W-:-:S11]  /*0860*/  FSETP.NEU.FTZ.AND P0, PT, |R3|, +INF , PT ;  /* 0x7f8000000300780b */ /* 0x000fd60003f1d200 */
[----:B------:R-:W-:Y:S05]  /*0870*/  @!P1 BRA !P2, `(.L_x_11) ;  /* 0x00000004002c9947 */ /* 0x000fea0005000000 */
[----:B------:R-:W-:-:S04]  /*0880*/  LOP3.LUT P2, RZ, R3, 0x7fffffff, RZ, 0xc0, !PT ;  /* 0x7fffffff03ff7812 */ /* 0x000fc8000784c0ff */
[----:B------:R-:W-:-:S13]  /*0890*/  PLOP3.LUT P1, PT, P1, P2, PT, 0x2f, 0xf2 ;  /* 0x0000000000f2781c */ /* 0x000fda0000f24577 */
[----:B------:R-:W-:Y:S05]  /*08a0*/  @P1 BRA `(.L_x_12) ;  /* 0x0000000400181947 */ /* 0x000fea0003800000 */
[----:B------:R-:W-:-:S04]  /*08b0*/  LOP3.LUT P1, RZ, R4, 0x7fffffff, RZ, 0xc0, !PT ;  /* 0x7fffffff04ff7812 */ /* 0x000fc8000782c0ff */
[----:B------:R-:W-:-:S13]  /*08c0*/  PLOP3.LUT P0, PT, P0, P1, PT, 0x2f, 0xf2 ;  /* 0x0000000000f2781c */ /* 0x000fda0000702577 */
[----:B------:R-:W-:Y:S05]  /*08d0*/  @P0 BRA `(.L_x_13) ;  /* 0x0000000400000947 */ /* 0x000fea0003800000 */
[----:B------:R-:W-:Y:S02]  /*08e0*/  ISETP.GE.AND P0, PT, R11, RZ, PT ;  /* 0x000000ff0b00720c */ /* 0x000fe40003f06270 */
[----:B------:R-:W-:-:S11]  /*08f0*/  ISETP.GE.AND P1, PT, R13, RZ, PT ;  /* 0x000000ff0d00720c */ /* 0x000fd60003f26270 */
[----:B------:R-:W-:Y:S02]  /*0900*/  @P0 IMAD.MOV.U32 R7, RZ, RZ, RZ ;  /* 0x000000ffff070224 */ /* 0x000fe400078e00ff */
[----:B------:R-:W-:Y:S01]  /*0910*/  @!P0 FFMA R3, R3, 1.84467440737095516160e+19, RZ ;  /* 0x5f80000003038823 */ /* 0x000fe200000000ff */
[----:B------:R-:W-:Y:S02]  /*0920*/  @!P0 IMAD.MOV.U32 R7, RZ, RZ, -0x40 ;  /* 0xffffffc0ff078424 */ /* 0x000fe400078e00ff */
[----:B------:R-:W-:Y:S02]  /*0930*/  @!P1 FFMA R4, R4, 1.84467440737095516160e+19, RZ ;  /* 0x5f80000004049823 */ /* 0x000fe400000000ff */
[----:B------:R-:W-:-:S07]  /*0940*/  @!P1 VIADD R7, R7, 0x40 ;  /* 0x0000004007079836 */ /* 0x000fce0000000000 */
.L_x_9:
[----:B------:R-:W-:Y:S01]  /*0950*/  LEA R11, R9, 0xc0800000, 0x17 ;  /* 0xc0800000090b7811 */ /* 0x000fe200078eb8ff */
[----:B------:R-:W-:Y:S04]  /*0960*/  BSSY.RECONVERGENT B2, `(.L_x_14) ;  /* 0x0000036000027945 */ /* 0x000fe80003800200 */
[----:B------:R-:W-:Y:S01]  /*0970*/  IMAD.IADD R11, R4, 0x1, -R11 ;  /* 0x00000001040b7824 */ /* 0x000fe200078e0a0b */
[----:B------:R-:W-:-:S03]  /*0980*/  IADD3 R4, PT, PT, R15, -0x7f, RZ ;  /* 0xffffff810f047810 */ /* 0x000fc60007ffe0ff */
[----:B------:R-:W0:Y:S01]  /*0990*/  MUFU.RCP R13, R11 ;  /* 0x0000000b000d7308 */ /* 0x000e220000001000 */
[----:B------:R-:W-:Y:S01]  /*09a0*/  FADD.FTZ R14, -R11, -RZ ;  /* 0x800000ff0b0e7221 */ /* 0x000fe20000010100 */
[----:B------:R-:W-:-:S03]  /*09b0*/  IMAD R3, R4, -0x800000, R3 ;  /* 0xff80000004037824 */ /* 0x000fc600078e0203 */
[----:B0-----:R-:W-:-:S04]  /*09c0*/  FFMA R16, R13, R14, 1 ;  /* 0x3f8000000d107423 */ /* 0x001fc8000000000e */
[----:B------:R-:W-:-:S04]  /*09d0*/  FFMA R18, R13, R16, R13 ;  /* 0x000000100d127223 */ /* 0x000fc8000000000d */
[----:B------:R-:W-:-:S04]  /*09e0*/  FFMA R13, R3, R18, RZ ;  /* 0x00000012030d7223 */ /* 0x000fc800000000ff */
[----:B------:R-:W-:-:S04]  /*09f0*/  FFMA R16, R14, R13, R3 ;  /* 0x0000000d0e107223 */ /* 0x000fc80000000003 */
[----:B------:R-:W-:-:S04]  /*0a00*/  FFMA R13, R18, R16, R13 ;  /* 0x00000010120d7223 */ /* 0x000fc8000000000d */
[----:B------:R-:W-:Y:S01]  /*0a10*/  FFMA R16, R14, R13, R3 ;  /* 0x0000000d0e107223 */ /* 0x000fe20000000003 */
[----:B------:R-:W-:-:S03]  /*0a20*/  IADD3 R14, PT, PT, R4, 0x7f, -R9 ;  /* 0x0000007f040e7810 */ /* 0x000fc60007ffe809 */
[----:B------:R-:W-:Y:S02]  /*0a30*/  FFMA R3, R18, R16, R13 ;  /* 0x0000001012037223 */ /* 0x000fe4000000000d */
[----:B------:R-:W-:-:S03]  /*0a40*/  IMAD.IADD R14, R14, 0x1, R7 ;  /* 0x000000010e0e7824 */ /* 0x000fc600078e0207 */
[----:B------:R-:W-:-:S04]  /*0a50*/  SHF.R.U32.HI R4, RZ, 0x17, R3 ;  /* 0x00000017ff047819 */ /* 0x000fc80000011603 */
[----:B------:R-:W-:-:S05]  /*0a60*/  LOP3.LUT R4, R4, 0xff, RZ, 0xc0, !PT ;  /* 0x000000ff04047812 */ /* 0x000fca00078ec0ff */
[----:B------:R-:W-:-:S04]  /*0a70*/  IMAD.IADD R11, R4, 0x1, R14 ;  /* 0x00000001040b7824 */ /* 0x000fc800078e020e */
[----:B------:R-:W-:-:S05]  /*0a80*/  VIADD R4, R11, 0xffffffff ;  /* 0xffffffff0b047836 */ /* 0x000fca0000000000 */
[----:B------:R-:W-:-:S13]  /*0a90*/  ISETP.GE.U32.AND P0, PT, R4, 0xfe, PT ;  /* 0x000000fe0400780c */ /* 0x000fda0003f06070 */
[----:B------:R-:W-:Y:S05]  /*0aa0*/  @!P0 BRA `(.L_x_15) ;  /* 0x0000000000808947 */ /* 0x000fea0003800000 */
[----:B------:R-:W-:-:S13]  /*0ab0*/  ISETP.GT.AND P0, PT, R11, 0xfe, PT ;  /* 0x000000fe0b00780c */ /* 0x000fda0003f04270 */
[----:B------:R-:W-:Y:S05]  /*0ac0*/  @P0 BRA `(.L_x_16) ;  /* 0x00000000006c0947 */ /* 0x000fea0003800000 */
[----:B------:R-:W-:-:S13]  /*0ad0*/  ISETP.GE.AND P0, PT, R11, 0x1, PT ;  /* 0x000000010b00780c */ /* 0x000fda0003f06270 */
[----:B------:R-:W-:Y:S05]  /*0ae0*/  @P0 BRA `(.L_x_17) ;  /* 0x0000000000740947 */ /* 0x000fea0003800000 */
[----:B------:R-:W-:Y:S02]  /*0af0*/  ISETP.GE.AND P0, PT, R11, -0x18, PT ;  /* 0xffffffe80b00780c */ /* 0x000fe40003f06270 */
[----:B------:R-:W-:-:S11]  /*0b00*/  LOP3.LUT R3, R3, 0x80000000, RZ, 0xc0, !PT ;  /* 0x8000000003037812 */ /* 0x000fd600078ec0ff */
[----:B------:R-:W-:Y:S05]  /*0b10*/  @!P0 BRA `(.L_x_17) ;  /* 0x0000000000688947 */ /* 0x000fea0003800000 */
[CCC-:B------:R-:W-:Y:S01]  /*0b20*/  FFMA.RZ R4, R18.reuse, R16.reuse, R13.reuse ;  /* 0x0000001012047223 */ /* 0x1c0fe2000000c00d */
[C---:B------:R-:W-:Y:S02]  /*0b30*/  VIADD R14, R11.reuse, 0x20 ;  /* 0x000000200b0e7836 */ /* 0x040fe40000000000 */
[-CC-:B------:R-:W-:Y:S01]  /*0b40*/  FFMA.RM R7, R18, R16.reuse, R13.reuse ;  /* 0x0000001012077223 */ /* 0x180fe2000000400d */
[C---:B------:R-:W-:Y:S02]  /*0b50*/  ISETP.NE.AND P2, PT, R11.reuse, RZ, PT ;  /* 0x000000ff0b00720c */ /* 0x040fe40003f45270 */
[----:B------:R-:W-:Y:S01]  /*0b60*/  LOP3.LUT R9, R4, 0x7fffff, RZ, 0xc0, !PT ;  /* 0x007fffff04097812 */ /* 0x000fe200078ec0ff */
[----:B------:R-:W-:Y:S01]  /*0b70*/  FFMA.RP R4, R18, R16, R13 ;  /* 0x0000001012047223 */ /* 0x000fe2000000800d */
[----:B------:R-:W-:Y:S02]  /*0b80*/  ISETP.NE.AND P1, PT, R11, RZ, PT ;  /* 0x000000ff0b00720c */ /* 0x000fe40003f25270 */
[----:B------:R-:W-:-:S02]  /*0b90*/  LOP3.LUT R9, R9, 0x800000, RZ, 0xfc, !PT ;  /* 0x0080000009097812 */ /* 0x000fc400078efcff */
[----:B------:R-:W-:Y:S02]  /*0ba0*/  IADD3 R11, PT, PT, -R11, RZ, RZ ;  /* 0x000000ff0b0b7210 */ /* 0x000fe40007ffe1ff */
[----:B------:R-:W-:Y:S02]  /*0bb0*/  SHF.L.U32 R14, R9, R14, RZ ;  /* 0x0000000e090e7219 */ /* 0x000fe400000006ff */
[----:B------:R-:W-:Y:S02]  /*0bc0*/  FSETP.NEU.FTZ.AND P0, PT, R4, R7, PT ;  /* 0x000000070400720b */ /* 0x000fe40003f1d000 */
[----:B------:R-:W-:Y:S02]  /*0bd0*/  SEL R4, R11, RZ, P2 ;  /* 0x000000ff0b047207 */ /* 0x000fe40001000000 */
[----:B------:R-:W-:Y:S02]  /*0be0*/  ISETP.NE.AND P1, PT, R14, RZ, P1 ;  /* 0x000000ff0e00720c */ /* 0x000fe40000f25270 */
[----:B------:R-:W-:-:S02]  /*0bf0*/  SHF.R.U32.HI R4, RZ, R4, R9 ;  /* 0x00000004ff047219 */ /* 0x000fc40000011609 */
[----:B------:R-:W-:Y:S02]  /*0c00*/  PLOP3.LUT P0, PT, P0, P1, PT, 0xf8, 0x8f ;  /* 0x00000000008f781c */ /* 0x000fe40000703f70 */
[----:B------:R-:W-:Y:S02]  /*0c10*/  SHF.R.U32.HI R14, RZ, 0x1, R4 ;  /* 0x00000001ff0e7819 */ /* 0x000fe40000011604 */
[----:B------:R-:W-:-:S04]  /*0c20*/  SEL R7, RZ, 0x1, !P0 ;  /* 0x00000001ff077807 */ /* 0x000fc80004000000 */
[----:B------:R-:W-:-:S04]  /*0c30*/  LOP3.LUT R7, R7, 0x1, R14, 0xf8, !PT ;  /* 0x0000000107077812 */ /* 0x000fc800078ef80e */
[----:B------:R-:W-:-:S05]  /*0c40*/  LOP3.LUT R7, R7, R4, RZ, 0xc0, !PT ;  /* 0x0000000407077212 */ /* 0x000fca00078ec0ff */
[----:B------:R-:W-:-:S05]  /*0c50*/  IMAD.IADD R14, R14, 0x1, R7 ;  /* 0x000000010e0e7824 */ /* 0x000fca00078e0207 */
[----:B------:R-:W-:Y:S01]  /*0c60*/  LOP3.LUT R3, R14, R3, RZ, 0xfc, !PT ;  /* 0x000000030e037212 */ /* 0x000fe200078efcff */
[----:B------:R-:W-:Y:S06]  /*0c70*/  BRA `(.L_x_17) ;  /* 0x0000000000107947 */ /* 0x000fec0003800000 */
.L_x_16:
[----:B------:R-:W-:-:S04]  /*0c80*/  LOP3.LUT R3, R3, 0x80000000, RZ, 0xc0, !PT ;  /* 0x8000000003037812 */ /* 0x000fc800078ec0ff */
[----:B------:R-:W-:Y:S01]  /*0c90*/  LOP3.LUT R3, R3, 0x7f800000, RZ, 0xfc, !PT ;  /* 0x7f80000003037812 */ /* 0x000fe200078efcff */
[----:B------:R-:W-:Y:S06]  /*0ca0*/  BRA `(.L_x_17) ;  /* 0x0000000000047947 */ /* 0x000fec0003800000 */
.L_x_15:
[----:B------:R-:W-:-:S07]  /*0cb0*/  IMAD R3, R14, 0x800000, R3 ;  /* 0x008000000e037824 */ /* 0x000fce00078e0203 */
.L_x_17:
[----:B------:R-:W-:Y:S05]  /*0cc0*/  BSYNC.RECONVERGENT B2 ;  /* 0x0000000000027941 */ /* 0x000fea0003800200 */
.L_x_14:
[----:B------:R-:W-:Y:S05]  /*0cd0*/  BRA `(.L_x_18) ;  /* 0x0000000000207947 */ /* 0x000fea0003800000 */
.L_x_13:
[----:B------:R-:W-:-:S04]  /*0ce0*/  LOP3.LUT R3, R4, 0x80000000, R3, 0x48, !PT ;  /* 0x8000000004037812 */ /* 0x000fc800078e4803 */
[----:B------:R-:W-:Y:S01]  /*0cf0*/  LOP3.LUT R3, R3, 0x7f800000, RZ, 0xfc, !PT ;  /* 0x7f80000003037812 */ /* 0x000fe200078efcff */
[----:B------:R-:W-:Y:S06]  /*0d00*/  BRA `(.L_x_18) ;  /* 0x0000000000147947 */ /* 0x000fec0003800000 */
.L_x_12:
[----:B------:R-:W-:Y:S01]  /*0d10*/  LOP3.LUT R3, R4, 0x80000000, R3, 0x48, !PT ;  /* 0x8000000004037812 */ /* 0x000fe200078e4803 */
[----:B------:R-:W-:Y:S06]  /*0d20*/  BRA `(.L_x_18) ;  /* 0x00000000000c7947 */ /* 0x000fec0003800000 */
.L_x_11:
[----:B------:R-:W0:Y:S01]  /*0d30*/  MUFU.RSQ R3, -QNAN ;  /* 0xffc0000000037908 */ /* 0x000e220000001400 */
[----:B------:R-:W-:Y:S05]  /*0d40*/  BRA `(.L_x_18) ;  /* 0x0000000000047947 */ /* 0x000fea0003800000 */
.L_x_10:
[----:B------:R-:W-:-:S07]  /*0d50*/  FADD.FTZ R3, R3, R4 ;  /* 0x0000000403037221 */ /* 0x000fce0000010000 */
.L_x_18:
[----:B------:R-:W-:Y:S05]  /*0d60*/  BSYNC.RECONVERGENT B1 ;  /* 0x0000000000017941 */ /* 0x000fea0003800200 */
.L_x_8:
[----:B------:R-:W-:-:S04]  /*0d70*/  IMAD.MOV.U32 R13, RZ, RZ, 0x0 ;  /* 0x00000000ff0d7424 */ /* 0x000fc800078e00ff */
[----:B0-----:R-:W-:Y:S05]  /*0d80*/  RET.REL.NODEC R12 `(_Z6ResizeI6uchar2EvyyPhS1_S1_iiiff) ;  /* 0xfffffff00c9c7950 */ /* 0x001fea0003c3ffff */
.L_x_19:
[----:B------:R-:W-:-:S00]  /*0d90*/  BRA `(.L_x_19) ;  /* 0xfffffffc00fc7947 */ /* 0x000fc0000383ffff */
[----:B------:R-:W-:-:S00]  /*0da0*/  NOP ;  /* 0x0000000000007918 */ /* 0x000fc00000000000 */
        /* <DEDUP_REMOVED lines=13> */
.L_x_20:


//--------------------- .nv.shared.reserved.0     --------------------------
	.section	.nv.shared.reserved.0,"aw",@nobits
	.weak		__nv_reservedSMEM_offset_0_alias
	.size		__nv_reservedSMEM_offset_0_alias, 0, 64
	.other		__nv_reservedSMEM_offset_0_alias,@"STO_CUDA_RESERVED_SHARED STV_DEFAULT"
__nv_reservedSMEM_offset_0_alias:
	.zero		0
	.zero		64


//--------------------- .nv.constant0._Z6ResizeI6uchar2EvyyPhS1_S1_iiiff --------------------------
	.section	.nv.constant0._Z6ResizeI6uchar2EvyyPhS1_S1_iiiff,"a",@progbits
	.sectionflags	@""
	.align	4
.nv.constant0._Z6ResizeI6uchar2EvyyPhS1_S1_iiiff:
	.zero		956


//--------------------- SYMBOLS --------------------------

	.type		.nv.reservedSmem.offset0,@object
	.size		.nv.reservedSmem.offset0,0x4
